//
// Generated by NVIDIA NVVM Compiler
//
// Compiler Build ID: CL-36424714
// Cuda compilation tools, release 13.0, V13.0.88
// Based on NVVM 20.0.0
//

.version 9.0
.target sm_100
.address_size 64

	// .globl	_Z12helloFromGPUv
.extern .func  (.param .b32 func_retval0) vprintf
(
	.param .b64 vprintf_param_0,
	.param .b64 vprintf_param_1
)
;
.global .align 1 .b8 $str[27] = {72, 101, 108, 108, 111, 32, 102, 114, 111, 109, 32, 71, 80, 85, 32, 116, 104, 114, 101, 97, 100, 32, 37, 100, 33, 10};

.visible .entry _Z12helloFromGPUv()
{
	.local .align 8 .b8 	__local_depot0[8];
	.reg .b64 	%SP;
	.reg .b64 	%SPL;
	.reg .b32 	%r<4>;
	.reg .b64 	%rd<5>;

	mov.u64 	%SPL, __local_depot0;
	cvta.local.u64 	%SP, %SPL;
	add.u64 	%rd1, %SP, 0;
	add.u64 	%rd2, %SPL, 0;
	mov.u32 	%r1, %tid.x;
	st.local.u32 	[%rd2], %r1;
	mov.u64 	%rd3, $str;
	cvta.global.u64 	%rd4, %rd3;
	{ // callseq 0, 0
	.param .b64 param0;
	st.param.b64 	[param0], %rd4;
	.param .b64 param1;
	st.param.b64 	[param1], %rd1;
	.param .b32 retval0;
	call.uni (retval0), 
	vprintf, 
	(
	param0, 
	param1
	);
	ld.param.b32 	%r2, [retval0];
	} // callseq 0
	ret;

}


// ===== COMPILED SASS (sm_100) =====

	.target	sm_100

	.elftype	@"ET_EXEC"


//--------------------- .note.nv.tkinfo           --------------------------
	.section	.note.nv.tkinfo,"",@"SHT_NOTE"
	.sectionflags	@"SHF_NOTE_NV_TKINFO"
	.tkinfo
        /*0018*/ 	.word	0x00000002
        /*0030*/ 	.string	""
        /*0030*/ 	.string	"ptxas"
        /*0030*/ 	.string	"Cuda compilation tools, release 13.0, V13.0.88"
        /*0030*/ 	.string	"Build cuda_13.0.r13.0/compiler.36424714_0"
        /*0030*/ 	.string	"-arch sm_100 -m 64 "



//--------------------- .note.nv.cuinfo           --------------------------
	.section	.note.nv.cuinfo,"",@"SHT_NOTE"
	.sectionflags	@"SHF_NOTE_NV_CUINFO"
        /*0018*/ 	.short	0x0002
        /*001a*/ 	.short	0x0064
        /*001c*/ 	.short	0x0082
	.zero		2


//--------------------- .nv.info                  --------------------------
	.section	.nv.info,"",@"SHT_CUDA_INFO"
	.align	4


	//----- nvinfo : EIATTR_REGCOUNT
	.align		4
        /*0000*/ 	.byte	0x04, 0x2f
        /*0002*/ 	.short	(.L_2 - .L_1)
	.align		4
.L_1:
        /*0004*/ 	.word	index@(_Z12helloFromGPUv)
        /*0008*/ 	.word	0x00000018


	//----- nvinfo : EIATTR_FRAME_SIZE
	.align		4
.L_2:
        /*000c*/ 	.byte	0x04, 0x11
        /*000e*/ 	.short	(.L_4 - .L_3)
	.align		4
.L_3:
        /*0010*/ 	.word	index@(_Z12helloFromGPUv)
        /*0014*/ 	.word	0x00000008


	//----- nvinfo : EIATTR_MIN_STACK_SIZE
	.align		4
.L_4:
        /*0018*/ 	.byte	0x04, 0x12
        /*001a*/ 	.short	(.L_6 - .L_5)
	.align		4
.L_5:
        /*001c*/ 	.word	index@(_Z12helloFromGPUv)
        /*0020*/ 	.word	0x00000008
.L_6:


//--------------------- .nv.compat                --------------------------
	.section	.nv.compat,"",@"SHT_CUDA_COMPAT_INFO"
	.align	4
        /*0000*/ 	.byte	0x02, 0x09, 0x00, 0x00, 0x02, 0x02, 0x01, 0x00, 0x02, 0x05, 0x05, 0x00, 0x03, 0x07, 0x01, 0x01
        /*0010*/ 	.byte	0x02, 0x03, 0x00, 0x00, 0x02, 0x06, 0x01, 0x00, 0x04, 0x0b, 0x08, 0x00, 0x09, 0x00, 0x00, 0x00
        /*0020*/ 	.byte	0x00, 0x00, 0x00, 0x00


//--------------------- .nv.info._Z12helloFromGPUv --------------------------
	.section	.nv.info._Z12helloFromGPUv,"",@"SHT_CUDA_INFO"
	.sectionflags	@""
	.align	4


	//----- nvinfo : EIATTR_CUDA_API_VERSION
	.align		4
        /*0000*/ 	.byte	0x04, 0x37
        /*0002*/ 	.short	(.L_8 - .L_7)
.L_7:
        /*0004*/ 	.word	0x00000082


	//----- nvinfo : EIATTR_SPARSE_MMA_MASK
	.align		4
.L_8:
        /*0008*/ 	.byte	0x03, 0x50
        /*000a*/ 	.short	0x0000


	//----- nvinfo : EIATTR_MAXREG_COUNT
	.align		4
        /*000c*/ 	.byte	0x03, 0x1b
        /*000e*/ 	.short	0x00ff


	//----- nvinfo : EIATTR_EXTERNS
	.align		4
        /*0010*/ 	.byte	0x04, 0x0f
        /*0012*/ 	.short	(.L_10 - .L_9)


	//   ....[0]....
	.align		4
.L_9:
        /*0014*/ 	.word	index@(vprintf)


	//----- nvinfo : EIATTR_MERCURY_ISA_VERSION
	.align		4
.L_10:
        /*0018*/ 	.byte	0x03, 0x5f
        /*001a*/ 	.short	0x0101


	//----- nvinfo : EIATTR_VRC_CTA_INIT_COUNT
	.align		4
        /*001c*/ 	.byte	0x02, 0x4a
	.zero		1
	.zero		1


	//----- nvinfo : EIATTR_SYSCALL_OFFSETS
	.align		4
        /*0020*/ 	.byte	0x04, 0x46
        /*0022*/ 	.short	(.L_12 - .L_11)


	//   ....[0]....
.L_11:
        /*0024*/ 	.word	0x000000e0


	//----- nvinfo : EIATTR_EXIT_INSTR_OFFSETS
	.align		4
.L_12:
        /*0028*/ 	.byte	0x04, 0x1c
        /*002a*/ 	.short	(.L_14 - .L_13)


	//   ....[0]....
.L_13:
        /*002c*/ 	.word	0x000000f0


	//----- nvinfo : EIATTR_SW_WAR
	.align		4
.L_14:
        /*0030*/ 	.byte	0x04, 0x36
        /*0032*/ 	.short	(.L_16 - .L_15)
.L_15:
        /*0034*/ 	.word	0x00000008
.L_16:


//--------------------- .nv.callgraph             --------------------------
	.section	.nv.callgraph,"",@"SHT_CUDA_CALLGRAPH"
	.align	4
	.sectionentsize	8
	.align		4
        /*0000*/ 	.word	0x00000000
	.align		4
        /*0004*/ 	.word	0xffffffff
	.align		4
        /*0008*/ 	.word	index@(_Z12helloFromGPUv)
	.align		4
        /*000c*/ 	.word	index@(vprintf)
	.align		4
        /*0010*/ 	.word	0x00000000
	.align		4
        /*0014*/ 	.word	0xfffffffe
	.align		4
        /*0018*/ 	.word	0x00000000
	.align		4
        /*001c*/ 	.word	0xfffffffd
	.align		4
        /*0020*/ 	.word	0x00000000
	.align		4
        /*0024*/ 	.word	0xfffffffc


//--------------------- .nv.constant4             --------------------------
	.section	.nv.constant4,"a",@progbits
	.align	8
	.align		8
.nv.constant4:
        /*0000*/ 	.dword	vprintf
	.align		8
        /*0008*/ 	.dword	$str


//--------------------- .text._Z12helloFromGPUv   --------------------------
	.section	.text._Z12helloFromGPUv,"ax",@progbits
	.align	128
        .global         _Z12helloFromGPUv
        .type           _Z12helloFromGPUv,@function
        .size           _Z12helloFromGPUv,(.L_x_2 - _Z12helloFromGPUv)
        .other          _Z12helloFromGPUv,@"STO_CUDA_ENTRY STV_DEFAULT"
_Z12helloFromGPUv:
.text._Z12helloFromGPUv:
[----:B------:R-:W0:Y:S01]  /*0000*/  LDC R1, c[0x0][0x37c] ;  /* 0x0000df00ff017b82 */ /* 0x000e220000000800 */
[----:B------:R-:W1:Y:S01]  /*0010*/  S2R R8, SR_TID.X ;  /* 0x0000000000087919 */ /* 0x000e620000002100 */
[----:B0-----:R-:W-:Y:S01]  /*0020*/  VIADD R1, R1, 0xfffffff8 ;  /* 0xfffffff801017836 */ /* 0x001fe20000000000 */
[----:B------:R-:W-:Y:S01]  /*0030*/  MOV R0, 0x0 ;  /* 0x0000000000007802 */ /* 0x000fe20000000f00 */
[----:B------:R-:W0:Y:S04]  /*0040*/  LDCU UR4, c[0x0][0x2f8] ;  /* 0x00005f00ff0477ac */ /* 0x000e280008000800 */
[----:B------:R2:W3:Y:S01]  /*0050*/  LDC.64 R2, c[0x4][R0] ;  /* 0x0100000000027b82 */ /* 0x0004e20000000a00 */
[----:B------:R-:W4:Y:S01]  /*0060*/  LDCU.64 UR6, c[0x4][0x8] ;  /* 0x01000100ff0677ac */ /* 0x000f220008000a00 */
[----:B------:R-:W5:Y:S01]  /*0070*/  LDCU UR5, c[0x0][0x2fc] ;  /* 0x00005f80ff0577ac */ /* 0x000f620008000800 */
[----:B0-----:R-:W-:Y:S01]  /*0080*/  IADD3 R6, P0, PT, R1, UR4, RZ ;  /* 0x0000000401067c10 */ /* 0x001fe2000ff1e0ff */
[----:B----4-:R-:W-:Y:S01]  /*0090*/  IMAD.U32 R4, RZ, RZ, UR6 ;  /* 0x00000006ff047e24 */ /* 0x010fe2000f8e00ff */
[----:B------:R-:W-:-:S03]  /*00a0*/  MOV R5, UR7 ;  /* 0x0000000700057c02 */ /* 0x000fc60008000f00 */
[----:B-----5:R-:W-:Y:S01]  /*00b0*/  IMAD.X R7, RZ, RZ, UR5, P0 ;  /* 0x00000005ff077e24 */ /* 0x020fe200080e06ff */
[----:B-1----:R2:W-:Y:S07]  /*00c0*/  STL [R1], R8 ;  /* 0x0000000801007387 */ /* 0x0025ee0000100800 */
[----:B------:R-:W-:-:S07]  /*00d0*/  LEPC R20, `(.L_x_0) ;  /* 0x000000001014794e */ /* 0x000fce0000000000 */
[----:B--23--:R-:W-:Y:S05]  /*00e0*/  CALL.ABS.NOINC R2 ;  /* 0x0000000002007343 */ /* 0x00cfea0003c00000 */
.L_x_0:
[----:B------:R-:W-:Y:S05]  /*00f0*/  EXIT ;  /* 0x000000000000794d */ /* 0x000fea0003800000 */
.L_x_1:
[----:B------:R-:W-:-:S00]  /*0100*/  BRA `(.L_x_1) ;  /* 0xfffffffc00fc7947 */ /* 0x000fc0000383ffff */
[----:B------:R-:W-:-:S00]  /*0110*/  NOP ;  /* 0x0000000000007918 */ /* 0x000fc00000000000 */
        /* <DEDUP_REMOVED lines=14> */
.L_x_2:


//--------------------- .nv.global.init           --------------------------
	.section	.nv.global.init,"aw",@progbits
.nv.global.init:
	.type		$str,@object
	.size		$str,(.L_0 - $str)
$str:
        /*0000*/ 	.byte	0x48, 0x65, 0x6c, 0x6c, 0x6f, 0x20, 0x66, 0x72, 0x6f, 0x6d, 0x20, 0x47, 0x50, 0x55, 0x20, 0x74
        /*0010*/ 	.byte	0x68, 0x72, 0x65, 0x61, 0x64, 0x20, 0x25, 0x64, 0x21, 0x0a, 0x00
.L_0:


//--------------------- .nv.shared.reserved.0     --------------------------
	.section	.nv.shared.reserved.0,"aw",@nobits
	.weak		__nv_reservedSMEM_offset_0_alias
	.size		__nv_reservedSMEM_offset_0_alias, 0, 64
	.other		__nv_reservedSMEM_offset_0_alias,@"STO_CUDA_RESERVED_SHARED STV_DEFAULT"
__nv_reservedSMEM_offset_0_alias:
	.zero		0
	.zero		64


//--------------------- .nv.constant0._Z12helloFromGPUv --------------------------
	.section	.nv.constant0._Z12helloFromGPUv,"a",@progbits
	.sectionflags	@""
	.align	4
.nv.constant0._Z12helloFromGPUv:
	.zero		896


//--------------------- SYMBOLS --------------------------

	.type		.nv.reservedSmem.offset0,@object
	.size		.nv.reservedSmem.offset0,0x4
	.type		vprintf,@function
